//
// Generated by NVIDIA NVVM Compiler
//
// Compiler Build ID: CL-36424714
// Cuda compilation tools, release 13.0, V13.0.88
// Based on NVVM 20.0.0
//

.version 9.0
.target sm_100
.address_size 64

	// .globl	_Z14heat_diffusionPfS_i
.extern .shared .align 16 .b8 shared_mem[];

.visible .entry _Z14heat_diffusionPfS_i(
	.param .u64 .ptr .align 1 _Z14heat_diffusionPfS_i_param_0,
	.param .u64 .ptr .align 1 _Z14heat_diffusionPfS_i_param_1,
	.param .u32 _Z14heat_diffusionPfS_i_param_2
)
{
	.reg .pred 	%p<8>;
	.reg .b32 	%r<22>;
	.reg .b32 	%f<17>;
	.reg .b64 	%rd<8>;

	ld.param.u64 	%rd1, [_Z14heat_diffusionPfS_i_param_0];
	ld.param.u64 	%rd2, [_Z14heat_diffusionPfS_i_param_1];
	ld.param.u32 	%r2, [_Z14heat_diffusionPfS_i_param_2];
	mov.u32 	%r3, %ctaid.x;
	mov.u32 	%r4, %ntid.x;
	mov.u32 	%r5, %tid.x;
	mad.lo.s32 	%r1, %r3, %r4, %r5;
	setp.ge.s32 	%p1, %r1, %r2;
	@%p1 bra 	$L__BB0_2;
	add.s32 	%r6, %r2, -1;
	setp.eq.s32 	%p2, %r1, %r6;
	cvta.to.global.u64 	%rd3, %rd2;
	cvta.to.global.u64 	%rd4, %rd1;
	max.u32 	%r7, %r1, 1;
	shl.b32 	%r8, %r7, 2;
	shl.b32 	%r9, %r1, 2;
	mov.u32 	%r10, shared_mem;
	add.s32 	%r11, %r10, %r9;
	mul.wide.s32 	%rd5, %r1, 4;
	add.s64 	%rd6, %rd4, %rd5;
	ld.global.u32 	%r12, [%rd6];
	atom.shared.exch.b32 	%r13, [%r11], %r12;
	membar.gl;
	selp.b32 	%r14, 0, 4, %p2;
	add.s32 	%r15, %r11, %r14;
	ld.shared.f32 	%f1, [%r15];
	add.f32 	%f2, %f1, 0f42C80000;
	setp.eq.s32 	%p3, %r1, 0;
	selp.f32 	%f3, 0f3F800000, 0f00000000, %p3;
	add.s32 	%r16, %r8, %r10;
	ld.shared.f32 	%f4, [%r16+-4];
	add.f32 	%f5, %f4, %f1;
	setp.gt.s32 	%p4, %r1, 0;
	add.s32 	%r17, %r2, -2;
	setp.le.s32 	%p5, %r1, %r17;
	selp.f32 	%f6, 0f3F800000, 0f00000000, %p5;
	selp.f32 	%f7, %f6, 0f00000000, %p4;
	selp.f32 	%f8, 0f3F800000, 0f00000000, %p2;
	add.f32 	%f9, %f4, 0f41B80000;
	mul.f32 	%f10, %f8, %f9;
	fma.rn.f32 	%f11, %f7, %f5, %f10;
	fma.rn.f32 	%f12, %f3, %f2, %f11;
	mul.f32 	%f13, %f12, 0f3F000000;
	ld.shared.f32 	%f14, [%r11];
	setp.ge.f32 	%p6, %f13, %f14;
	selp.f32 	%f15, %f13, %f14, %p6;
	setp.ge.f32 	%p7, %f15, 0f42C80000;
	selp.f32 	%f16, 0f42C80000, %f15, %p7;
	shl.b32 	%r18, %r2, 2;
	add.s32 	%r19, %r11, %r18;
	st.shared.f32 	[%r19], %f16;
	add.s64 	%rd7, %rd3, %rd5;
	mov.b32 	%r20, %f16;
	atom.global.exch.b32 	%r21, [%rd7], %r20;
$L__BB0_2:
	ret;

}


// ===== COMPILED SASS (sm_100) =====

	.target	sm_100

	.elftype	@"ET_EXEC"


//--------------------- .note.nv.tkinfo           --------------------------
	.section	.note.nv.tkinfo,"",@"SHT_NOTE"
	.sectionflags	@"SHF_NOTE_NV_TKINFO"
	.tkinfo
        /*0018*/ 	.word	0x00000002
        /*0030*/ 	.string	""
        /*0030*/ 	.string	"ptxas"
        /*0030*/ 	.string	"Cuda compilation tools, release 13.0, V13.0.88"
        /*0030*/ 	.string	"Build cuda_13.0.r13.0/compiler.36424714_0"
        /*0030*/ 	.string	"-arch sm_100 -m 64 "



//--------------------- .note.nv.cuinfo           --------------------------
	.section	.note.nv.cuinfo,"",@"SHT_NOTE"
	.sectionflags	@"SHF_NOTE_NV_CUINFO"
        /*0018*/ 	.short	0x0002
        /*001a*/ 	.short	0x0064
        /*001c*/ 	.short	0x0082
	.zero		2


//--------------------- .nv.info                  --------------------------
	.section	.nv.info,"",@"SHT_CUDA_INFO"
	.align	4


	//----- nvinfo : EIATTR_REGCOUNT
	.align		4
        /*0000*/ 	.byte	0x04, 0x2f
        /*0002*/ 	.short	(.L_1 - .L_0)
	.align		4
.L_0:
        /*0004*/ 	.word	index@(_Z14heat_diffusionPfS_i)
        /*0008*/ 	.word	0x00000010


	//----- nvinfo : EIATTR_FRAME_SIZE
	.align		4
.L_1:
        /*000c*/ 	.byte	0x04, 0x11
        /*000e*/ 	.short	(.L_3 - .L_2)
	.align		4
.L_2:
        /*0010*/ 	.word	index@(_Z14heat_diffusionPfS_i)
        /*0014*/ 	.word	0x00000000


	//----- nvinfo : EIATTR_MIN_STACK_SIZE
	.align		4
.L_3:
        /*0018*/ 	.byte	0x04, 0x12
        /*001a*/ 	.short	(.L_5 - .L_4)
	.align		4
.L_4:
        /*001c*/ 	.word	index@(_Z14heat_diffusionPfS_i)
        /*0020*/ 	.word	0x00000000
.L_5:


//--------------------- .nv.compat                --------------------------
	.section	.nv.compat,"",@"SHT_CUDA_COMPAT_INFO"
	.align	4
        /*0000*/ 	.byte	0x02, 0x09, 0x00, 0x00, 0x02, 0x02, 0x01, 0x00, 0x02, 0x05, 0x05, 0x00, 0x03, 0x07, 0x01, 0x01
        /*0010*/ 	.byte	0x02, 0x03, 0x00, 0x00, 0x02, 0x06, 0x01, 0x00, 0x04, 0x0b, 0x08, 0x00, 0x09, 0x00, 0x00, 0x00
        /*0020*/ 	.byte	0x00, 0x00, 0x00, 0x00


//--------------------- .nv.info._Z14heat_diffusionPfS_i --------------------------
	.section	.nv.info._Z14heat_diffusionPfS_i,"",@"SHT_CUDA_INFO"
	.sectionflags	@""
	.align	4


	//----- nvinfo : EIATTR_CUDA_API_VERSION
	.align		4
        /*0000*/ 	.byte	0x04, 0x37
        /*0002*/ 	.short	(.L_7 - .L_6)
.L_6:
        /*0004*/ 	.word	0x00000082


	//----- nvinfo : EIATTR_KPARAM_INFO
	.align		4
.L_7:
        /*0008*/ 	.byte	0x04, 0x17
        /*000a*/ 	.short	(.L_9 - .L_8)
.L_8:
        /*000c*/ 	.word	0x00000000
        /*0010*/ 	.short	0x0002
        /*0012*/ 	.short	0x0010
        /*0014*/ 	.byte	0x00, 0xf0, 0x11, 0x00


	//----- nvinfo : EIATTR_KPARAM_INFO
	.align		4
.L_9:
        /*0018*/ 	.byte	0x04, 0x17
        /*001a*/ 	.short	(.L_11 - .L_10)
.L_10:
        /*001c*/ 	.word	0x00000000
        /*0020*/ 	.short	0x0001
        /*0022*/ 	.short	0x0008
        /*0024*/ 	.byte	0x00, 0xf5, 0x21, 0x00


	//----- nvinfo : EIATTR_KPARAM_INFO
	.align		4
.L_11:
        /*0028*/ 	.byte	0x04, 0x17
        /*002a*/ 	.short	(.L_13 - .L_12)
.L_12:
        /*002c*/ 	.word	0x00000000
        /*0030*/ 	.short	0x0000
        /*0032*/ 	.short	0x0000
        /*0034*/ 	.byte	0x00, 0xf5, 0x21, 0x00


	//----- nvinfo : EIATTR_SPARSE_MMA_MASK
	.align		4
.L_13:
        /*0038*/ 	.byte	0x03, 0x50
        /*003a*/ 	.short	0x0000


	//----- nvinfo : EIATTR_MAXREG_COUNT
	.align		4
        /*003c*/ 	.byte	0x03, 0x1b
        /*003e*/ 	.short	0x00ff


	//----- nvinfo : EIATTR_MERCURY_ISA_VERSION
	.align		4
        /*0040*/ 	.byte	0x03, 0x5f
        /*0042*/ 	.short	0x0101


	//----- nvinfo : EIATTR_VRC_CTA_INIT_COUNT
	.align		4
        /*0044*/ 	.byte	0x02, 0x4a
	.zero		1
	.zero		1


	//----- nvinfo : EIATTR_EXIT_INSTR_OFFSETS
	.align		4
        /*0048*/ 	.byte	0x04, 0x1c
        /*004a*/ 	.short	(.L_15 - .L_14)


	//   ....[0]....
.L_14:
        /*004c*/ 	.word	0x00000070


	//   ....[1]....
        /*0050*/ 	.word	0x00000350


	//----- nvinfo : EIATTR_CBANK_PARAM_SIZE
	.align		4
.L_15:
        /*0054*/ 	.byte	0x03, 0x19
        /*0056*/ 	.short	0x0014


	//----- nvinfo : EIATTR_PARAM_CBANK
	.align		4
        /*0058*/ 	.byte	0x04, 0x0a
        /*005a*/ 	.short	(.L_17 - .L_16)
	.align		4
.L_16:
        /*005c*/ 	.word	index@(.nv.constant0._Z14heat_diffusionPfS_i)
        /*0060*/ 	.short	0x0380
        /*0062*/ 	.short	0x0014


	//----- nvinfo : EIATTR_SW_WAR
	.align		4
.L_17:
        /*0064*/ 	.byte	0x04, 0x36
        /*0066*/ 	.short	(.L_19 - .L_18)
.L_18:
        /*0068*/ 	.word	0x00000008
.L_19:


//--------------------- .nv.callgraph             --------------------------
	.section	.nv.callgraph,"",@"SHT_CUDA_CALLGRAPH"
	.align	4
	.sectionentsize	8
	.align		4
        /*0000*/ 	.word	0x00000000
	.align		4
        /*0004*/ 	.word	0xffffffff
	.align		4
        /*0008*/ 	.word	0x00000000
	.align		4
        /*000c*/ 	.word	0xfffffffe
	.align		4
        /*0010*/ 	.word	0x00000000
	.align		4
        /*0014*/ 	.word	0xfffffffd
	.align		4
        /*0018*/ 	.word	0x00000000
	.align		4
        /*001c*/ 	.word	0xfffffffc


//--------------------- .text._Z14heat_diffusionPfS_i --------------------------
	.section	.text._Z14heat_diffusionPfS_i,"ax",@progbits
	.align	128
        .global         _Z14heat_diffusionPfS_i
        .type           _Z14heat_diffusionPfS_i,@function
        .size           _Z14heat_diffusionPfS_i,(.L_x_1 - _Z14heat_diffusionPfS_i)
        .other          _Z14heat_diffusionPfS_i,@"STO_CUDA_ENTRY STV_DEFAULT"
_Z14heat_diffusionPfS_i:
.text._Z14heat_diffusionPfS_i:
[----:B------:R-:W-:Y:S01]  /*0000*/  LDC R1, c[0x0][0x37c] ;  /* 0x0000df00ff017b82 */ /* 0x000fe20000000800 */
[----:B------:R-:W0:Y:S07]  /*0010*/  S2R R2, SR_TID.X ;  /* 0x0000000000027919 */ /* 0x000e2e0000002100 */
[----:B------:R-:W0:Y:S08]  /*0020*/  S2UR UR4, SR_CTAID.X ;  /* 0x00000000000479c3 */ /* 0x000e300000002500 */
[----:B------:R-:W0:Y:S08]  /*0030*/  LDC R5, c[0x0][0x360] ;  /* 0x0000d800ff057b82 */ /* 0x000e300000000800 */
[----:B------:R-:W1:Y:S01]  /*0040*/  LDC R0, c[0x0][0x390] ;  /* 0x0000e400ff007b82 */ /* 0x000e620000000800 */
[----:B0-----:R-:W-:-:S05]  /*0050*/  IMAD R5, R5, UR4, R2 ;  /* 0x0000000405057c24 */ /* 0x001fca000f8e0202 */
[----:B-1----:R-:W-:-:S13]  /*0060*/  ISETP.GE.AND P0, PT, R5, R0, PT ;  /* 0x000000000500720c */ /* 0x002fda0003f06270 */
[----:B------:R-:W-:Y:S05]  /*0070*/  @P0 EXIT ;  /* 0x000000000000094d */ /* 0x000fea0003800000 */
[----:B------:R-:W0:Y:S01]  /*0080*/  LDC.64 R2, c[0x0][0x380] ;  /* 0x0000e000ff027b82 */ /* 0x000e220000000a00 */
[----:B------:R-:W1:Y:S01]  /*0090*/  LDCU.64 UR6, c[0x0][0x358] ;  /* 0x00006b00ff0677ac */ /* 0x000e620008000a00 */
[----:B0-----:R-:W-:-:S06]  /*00a0*/  IMAD.WIDE R2, R5, 0x4, R2 ;  /* 0x0000000405027825 */ /* 0x001fcc00078e0202 */
[----:B-1----:R-:W2:Y:S01]  /*00b0*/  LDG.E R2, desc[UR6][R2.64] ;  /* 0x0000000602027981 */ /* 0x002ea2000c1e1900 */
[----:B------:R-:W0:Y:S01]  /*00c0*/  S2UR UR5, SR_CgaCtaId ;  /* 0x00000000000579c3 */ /* 0x000e220000008800 */
[----:B------:R-:W-:Y:S01]  /*00d0*/  UMOV UR4, 0x400 ;  /* 0x0000040000047882 */ /* 0x000fe20000000000 */
[----:B------:R-:W-:-:S05]  /*00e0*/  VIADD R4, R0, 0xffffffff ;  /* 0xffffffff00047836 */ /* 0x000fca0000000000 */
[C---:B------:R-:W-:Y:S02]  /*00f0*/  ISETP.NE.AND P1, PT, R5.reuse, R4, PT ;  /* 0x000000040500720c */ /* 0x040fe40003f25270 */
[----:B------:R-:W-:Y:S01]  /*0100*/  VIMNMX.U32 R4, PT, PT, R5, 0x1, !PT ;  /* 0x0000000105047848 */ /* 0x000fe20007fe0000 */
[----:B0-----:R-:W-:-:S06]  /*0110*/  ULEA UR4, UR5, UR4, 0x18 ;  /* 0x0000000405047291 */ /* 0x001fcc000f8ec0ff */
[----:B------:R-:W-:-:S05]  /*0120*/  LEA R7, R5, UR4, 0x2 ;  /* 0x0000000405077c11 */ /* 0x000fca000f8e10ff */
[----:B--2---:R0:W-:Y:S01]  /*0130*/  ATOMS.EXCH RZ, [R7], R2 ;  /* 0x0000000207ff738c */ /* 0x0041e20004000000 */
[----:B------:R-:W-:Y:S06]  /*0140*/  MEMBAR.SC.GPU ;  /* 0x0000000000007992 */ /* 0x000fec0000002000 */
[----:B------:R-:W-:-:S00]  /*0150*/  ERRBAR ;  /* 0x00000000000079ab */ /* 0x000fc00000000000 */
[----:B------:R-:W-:Y:S06]  /*0160*/  CGAERRBAR ;  /* 0x00000000000075ab */ /* 0x000fec0000000000 */
[----:B------:R-:W-:Y:S01]  /*0170*/  CCTL.IVALL ;  /* 0x00000000ff00798f */ /* 0x000fe20002000000 */
[----:B0-----:R-:W-:Y:S01]  /*0180*/  LEA R2, R4, UR4, 0x2 ;  /* 0x0000000404027c11 */ /* 0x001fe2000f8e10ff */
[----:B------:R-:W-:Y:S02]  /*0190*/  VIADD R4, R7, 0x4 ;  /* 0x0000000407047836 */ /* 0x000fe40000000000 */
[----:B------:R-:W-:Y:S01]  /*01a0*/  LDS R13, [R7] ;  /* 0x00000000070d7984 */ /* 0x000fe20000000800 */
[----:B------:R-:W-:Y:S01]  /*01b0*/  @!P1 IMAD.MOV R4, RZ, RZ, R7 ;  /* 0x000000ffff049224 */ /* 0x000fe200078e0207 */
[----:B------:R-:W-:Y:S01]  /*01c0*/  FSEL R8, RZ, 1, P1 ;  /* 0x3f800000ff087808 */ /* 0x000fe20000800000 */
[----:B------:R-:W-:Y:S01]  /*01d0*/  VIADD R6, R0, 0xfffffffe ;  /* 0xfffffffe00067836 */ /* 0x000fe20000000000 */
[----:B------:R-:W0:Y:S01]  /*01e0*/  LDS R3, [R2+-0x4] ;  /* 0xfffffc0002037984 */ /* 0x000e220000000800 */
[----:B------:R-:W-:-:S03]  /*01f0*/  ISETP.GT.AND P0, PT, R5, RZ, PT ;  /* 0x000000ff0500720c */ /* 0x000fc60003f04270 */
[----:B------:R-:W1:Y:S01]  /*0200*/  LDS R4, [R4] ;  /* 0x0000000004047984 */ /* 0x000e620000000800 */
[----:B------:R-:W-:-:S04]  /*0210*/  ISETP.GT.AND P2, PT, R5, R6, PT ;  /* 0x000000060500720c */ /* 0x000fc80003f44270 */
[----:B------:R-:W-:Y:S01]  /*0220*/  FSEL R6, RZ, 1, P2 ;  /* 0x3f800000ff067808 */ /* 0x000fe20001000000 */
[----:B0-----:R-:W-:-:S04]  /*0230*/  FADD R9, R3, 23 ;  /* 0x41b8000003097421 */ /* 0x001fc80000000000 */
[----:B------:R-:W-:Y:S01]  /*0240*/  FMUL R11, R8, R9 ;  /* 0x00000009080b7220 */ /* 0x000fe20000400000 */
[----:B------:R-:W-:Y:S01]  /*0250*/  FSEL R9, R6, RZ, P0 ;  /* 0x000000ff06097208 */ /* 0x000fe20000000000 */
[C---:B-1----:R-:W-:Y:S01]  /*0260*/  FADD R6, R4.reuse, R3 ;  /* 0x0000000304067221 */ /* 0x042fe20000000000 */
[----:B------:R-:W-:Y:S01]  /*0270*/  ISETP.NE.AND P0, PT, R5, RZ, PT ;  /* 0x000000ff0500720c */ /* 0x000fe20003f05270 */
[----:B------:R-:W0:Y:S01]  /*0280*/  LDC.64 R2, c[0x0][0x388] ;  /* 0x0000e200ff027b82 */ /* 0x000e220000000a00 */
[----:B------:R-:W-:Y:S01]  /*0290*/  FADD R4, R4, 100 ;  /* 0x42c8000004047421 */ /* 0x000fe20000000000 */
[----:B------:R-:W-:Y:S01]  /*02a0*/  FFMA R11, R6, R9, R11 ;  /* 0x00000009060b7223 */ /* 0x000fe2000000000b */
[----:B------:R-:W-:-:S05]  /*02b0*/  FSEL R9, RZ, 1, P0 ;  /* 0x3f800000ff097808 */ /* 0x000fca0000000000 */
[----:B------:R-:W-:-:S04]  /*02c0*/  FFMA R4, R4, R9, R11 ;  /* 0x0000000904047223 */ /* 0x000fc8000000000b */
[----:B------:R-:W-:-:S05]  /*02d0*/  FMUL R4, R4, 0.5 ;  /* 0x3f00000004047820 */ /* 0x000fca0000400000 */
[----:B------:R-:W-:-:S04]  /*02e0*/  FSETP.GE.AND P0, PT, R4, R13, PT ;  /* 0x0000000d0400720b */ /* 0x000fc80003f06000 */
[----:B------:R-:W-:Y:S01]  /*02f0*/  FSEL R4, R4, R13, P0 ;  /* 0x0000000d04047208 */ /* 0x000fe20000000000 */
[----:B------:R-:W-:Y:S02]  /*0300*/  IMAD R0, R0, 0x4, R7 ;  /* 0x0000000400007824 */ /* 0x000fe400078e0207 */
[----:B0-----:R-:W-:Y:S01]  /*0310*/  IMAD.WIDE R2, R5, 0x4, R2 ;  /* 0x0000000405027825 */ /* 0x001fe200078e0202 */
[----:B------:R-:W-:-:S05]  /*0320*/  FMNMX.NAN R5, R4, 100, PT ;  /* 0x42c8000004057809 */ /* 0x000fca0003820000 */
[----:B------:R-:W-:Y:S04]  /*0330*/  ATOMG.E.EXCH.STRONG.GPU PT, RZ, desc[UR6][R2.64], R5 ;  /* 0x8000000502ff79a8 */ /* 0x000fe8000c1ef106 */
[----:B------:R-:W-:Y:S01]  /*0340*/  STS [R0], R5 ;  /* 0x0000000500007388 */ /* 0x000fe20000000800 */
[----:B------:R-:W-:Y:S05]  /*0350*/  EXIT ;  /* 0x000000000000794d */ /* 0x000fea0003800000 */
.L_x_0:
[----:B------:R-:W-:-:S00]  /*0360*/  BRA `(.L_x_0) ;  /* 0xfffffffc00fc7947 */ /* 0x000fc0000383ffff */
[----:B------:R-:W-:-:S00]  /*0370*/  NOP ;  /* 0x0000000000007918 */ /* 0x000fc00000000000 */
        /* <DEDUP_REMOVED lines=8> */
.L_x_1:


//--------------------- .nv.shared._Z14heat_diffusionPfS_i --------------------------
	.section	.nv.shared._Z14heat_diffusionPfS_i,"aw",@nobits
	.sectionflags	@""
	.align	16
	.zero		1024


//--------------------- .nv.shared.reserved.0     --------------------------
	.section	.nv.shared.reserved.0,"aw",@nobits
	.weak		__nv_reservedSMEM_offset_0_alias
	.size		__nv_reservedSMEM_offset_0_alias, 0, 64
	.other		__nv_reservedSMEM_offset_0_alias,@"STO_CUDA_RESERVED_SHARED STV_DEFAULT"
__nv_reservedSMEM_offset_0_alias:
	.zero		0
	.zero		64


//--------------------- .nv.constant0._Z14heat_diffusionPfS_i --------------------------
	.section	.nv.constant0._Z14heat_diffusionPfS_i,"a",@progbits
	.sectionflags	@""
	.align	4
.nv.constant0._Z14heat_diffusionPfS_i:
	.zero		916


//--------------------- SYMBOLS --------------------------

	.type		.nv.reservedSmem.offset0,@object
	.size		.nv.reservedSmem.offset0,0x4
	.type		.nv.reservedSmem.cap,@object
	.size		.nv.reservedSmem.cap,0x4
